//
// Generated by NVIDIA NVVM Compiler
//
// Compiler Build ID: CL-36424714
// Cuda compilation tools, release 13.0, V13.0.88
// Based on NVVM 20.0.0
//

.version 9.0
.target sm_100
.address_size 64

	// .globl	_Z4testPfS_S_i

.visible .entry _Z4testPfS_S_i(
	.param .u64 .ptr .align 1 _Z4testPfS_S_i_param_0,
	.param .u64 .ptr .align 1 _Z4testPfS_S_i_param_1,
	.param .u64 .ptr .align 1 _Z4testPfS_S_i_param_2,
	.param .u32 _Z4testPfS_S_i_param_3
)
{
	.reg .pred 	%p<2>;
	.reg .b32 	%r<3>;
	.reg .b32 	%f<4>;
	.reg .b64 	%rd<11>;

	ld.param.u64 	%rd1, [_Z4testPfS_S_i_param_0];
	ld.param.u64 	%rd2, [_Z4testPfS_S_i_param_1];
	ld.param.u64 	%rd3, [_Z4testPfS_S_i_param_2];
	ld.param.u32 	%r2, [_Z4testPfS_S_i_param_3];
	mov.u32 	%r1, %ctaid.x;
	setp.ge.u32 	%p1, %r1, %r2;
	@%p1 bra 	$L__BB0_2;
	cvta.to.global.u64 	%rd4, %rd1;
	cvta.to.global.u64 	%rd5, %rd2;
	cvta.to.global.u64 	%rd6, %rd3;
	mul.wide.u32 	%rd7, %r1, 4;
	add.s64 	%rd8, %rd4, %rd7;
	ld.global.f32 	%f1, [%rd8];
	add.s64 	%rd9, %rd5, %rd7;
	ld.global.f32 	%f2, [%rd9];
	mul.f32 	%f3, %f1, %f2;
	add.s64 	%rd10, %rd6, %rd7;
	st.global.f32 	[%rd10], %f3;
$L__BB0_2:
	ret;

}


// ===== COMPILED SASS (sm_100) =====

	.target	sm_100

	.elftype	@"ET_EXEC"


//--------------------- .note.nv.tkinfo           --------------------------
	.section	.note.nv.tkinfo,"",@"SHT_NOTE"
	.sectionflags	@"SHF_NOTE_NV_TKINFO"
	.tkinfo
        /*0018*/ 	.word	0x00000002
        /*0030*/ 	.string	""
        /*0030*/ 	.string	"ptxas"
        /*0030*/ 	.string	"Cuda compilation tools, release 13.0, V13.0.88"
        /*0030*/ 	.string	"Build cuda_13.0.r13.0/compiler.36424714_0"
        /*0030*/ 	.string	"-arch sm_100 -m 64 "



//--------------------- .note.nv.cuinfo           --------------------------
	.section	.note.nv.cuinfo,"",@"SHT_NOTE"
	.sectionflags	@"SHF_NOTE_NV_CUINFO"
        /*0018*/ 	.short	0x0002
        /*001a*/ 	.short	0x0064
        /*001c*/ 	.short	0x0082
	.zero		2


//--------------------- .nv.info                  --------------------------
	.section	.nv.info,"",@"SHT_CUDA_INFO"
	.align	4


	//----- nvinfo : EIATTR_REGCOUNT
	.align		4
        /*0000*/ 	.byte	0x04, 0x2f
        /*0002*/ 	.short	(.L_1 - .L_0)
	.align		4
.L_0:
        /*0004*/ 	.word	index@(_Z4testPfS_S_i)
        /*0008*/ 	.word	0x0000000c


	//----- nvinfo : EIATTR_FRAME_SIZE
	.align		4
.L_1:
        /*000c*/ 	.byte	0x04, 0x11
        /*000e*/ 	.short	(.L_3 - .L_2)
	.align		4
.L_2:
        /*0010*/ 	.word	index@(_Z4testPfS_S_i)
        /*0014*/ 	.word	0x00000000


	//----- nvinfo : EIATTR_MIN_STACK_SIZE
	.align		4
.L_3:
        /*0018*/ 	.byte	0x04, 0x12
        /*001a*/ 	.short	(.L_5 - .L_4)
	.align		4
.L_4:
        /*001c*/ 	.word	index@(_Z4testPfS_S_i)
        /*0020*/ 	.word	0x00000000
.L_5:


//--------------------- .nv.compat                --------------------------
	.section	.nv.compat,"",@"SHT_CUDA_COMPAT_INFO"
	.align	4
        /*0000*/ 	.byte	0x02, 0x09, 0x00, 0x00, 0x02, 0x02, 0x01, 0x00, 0x02, 0x05, 0x05, 0x00, 0x03, 0x07, 0x01, 0x01
        /*0010*/ 	.byte	0x02, 0x03, 0x00, 0x00, 0x02, 0x06, 0x01, 0x00, 0x04, 0x0b, 0x08, 0x00, 0x09, 0x00, 0x00, 0x00
        /*0020*/ 	.byte	0x00, 0x00, 0x00, 0x00


//--------------------- .nv.info._Z4testPfS_S_i   --------------------------
	.section	.nv.info._Z4testPfS_S_i,"",@"SHT_CUDA_INFO"
	.sectionflags	@""
	.align	4


	//----- nvinfo : EIATTR_CUDA_API_VERSION
	.align		4
        /*0000*/ 	.byte	0x04, 0x37
        /*0002*/ 	.short	(.L_7 - .L_6)
.L_6:
        /*0004*/ 	.word	0x00000082


	//----- nvinfo : EIATTR_KPARAM_INFO
	.align		4
.L_7:
        /*0008*/ 	.byte	0x04, 0x17
        /*000a*/ 	.short	(.L_9 - .L_8)
.L_8:
        /*000c*/ 	.word	0x00000000
        /*0010*/ 	.short	0x0003
        /*0012*/ 	.short	0x0018
        /*0014*/ 	.byte	0x00, 0xf0, 0x11, 0x00


	//----- nvinfo : EIATTR_KPARAM_INFO
	.align		4
.L_9:
        /*0018*/ 	.byte	0x04, 0x17
        /*001a*/ 	.short	(.L_11 - .L_10)
.L_10:
        /*001c*/ 	.word	0x00000000
        /*0020*/ 	.short	0x0002
        /*0022*/ 	.short	0x0010
        /*0024*/ 	.byte	0x00, 0xf5, 0x21, 0x00


	//----- nvinfo : EIATTR_KPARAM_INFO
	.align		4
.L_11:
        /*0028*/ 	.byte	0x04, 0x17
        /*002a*/ 	.short	(.L_13 - .L_12)
.L_12:
        /*002c*/ 	.word	0x00000000
        /*0030*/ 	.short	0x0001
        /*0032*/ 	.short	0x0008
        /*0034*/ 	.byte	0x00, 0xf5, 0x21, 0x00


	//----- nvinfo : EIATTR_KPARAM_INFO
	.align		4
.L_13:
        /*0038*/ 	.byte	0x04, 0x17
        /*003a*/ 	.short	(.L_15 - .L_14)
.L_14:
        /*003c*/ 	.word	0x00000000
        /*0040*/ 	.short	0x0000
        /*0042*/ 	.short	0x0000
        /*0044*/ 	.byte	0x00, 0xf5, 0x21, 0x00


	//----- nvinfo : EIATTR_SPARSE_MMA_MASK
	.align		4
.L_15:
        /*0048*/ 	.byte	0x03, 0x50
        /*004a*/ 	.short	0x0000


	//----- nvinfo : EIATTR_MAXREG_COUNT
	.align		4
        /*004c*/ 	.byte	0x03, 0x1b
        /*004e*/ 	.short	0x00ff


	//----- nvinfo : EIATTR_MERCURY_ISA_VERSION
	.align		4
        /*0050*/ 	.byte	0x03, 0x5f
        /*0052*/ 	.short	0x0101


	//----- nvinfo : EIATTR_VRC_CTA_INIT_COUNT
	.align		4
        /*0054*/ 	.byte	0x02, 0x4a
	.zero		1
	.zero		1


	//----- nvinfo : EIATTR_EXIT_INSTR_OFFSETS
	.align		4
        /*0058*/ 	.byte	0x04, 0x1c
        /*005a*/ 	.short	(.L_17 - .L_16)


	//   ....[0]....
.L_16:
        /*005c*/ 	.word	0x00000040


	//   ....[1]....
        /*0060*/ 	.word	0x00000100


	//----- nvinfo : EIATTR_CBANK_PARAM_SIZE
	.align		4
.L_17:
        /*0064*/ 	.byte	0x03, 0x19
        /*0066*/ 	.short	0x001c


	//----- nvinfo : EIATTR_PARAM_CBANK
	.align		4
        /*0068*/ 	.byte	0x04, 0x0a
        /*006a*/ 	.short	(.L_19 - .L_18)
	.align		4
.L_18:
        /*006c*/ 	.word	index@(.nv.constant0._Z4testPfS_S_i)
        /*0070*/ 	.short	0x0380
        /*0072*/ 	.short	0x001c


	//----- nvinfo : EIATTR_SW_WAR
	.align		4
.L_19:
        /*0074*/ 	.byte	0x04, 0x36
        /*0076*/ 	.short	(.L_21 - .L_20)
.L_20:
        /*0078*/ 	.word	0x00000008
.L_21:


//--------------------- .nv.callgraph             --------------------------
	.section	.nv.callgraph,"",@"SHT_CUDA_CALLGRAPH"
	.align	4
	.sectionentsize	8
	.align		4
        /*0000*/ 	.word	0x00000000
	.align		4
        /*0004*/ 	.word	0xffffffff
	.align		4
        /*0008*/ 	.word	0x00000000
	.align		4
        /*000c*/ 	.word	0xfffffffe
	.align		4
        /*0010*/ 	.word	0x00000000
	.align		4
        /*0014*/ 	.word	0xfffffffd
	.align		4
        /*0018*/ 	.word	0x00000000
	.align		4
        /*001c*/ 	.word	0xfffffffc


//--------------------- .text._Z4testPfS_S_i      --------------------------
	.section	.text._Z4testPfS_S_i,"ax",@progbits
	.align	128
        .global         _Z4testPfS_S_i
        .type           _Z4testPfS_S_i,@function
        .size           _Z4testPfS_S_i,(.L_x_1 - _Z4testPfS_S_i)
        .other          _Z4testPfS_S_i,@"STO_CUDA_ENTRY STV_DEFAULT"
_Z4testPfS_S_i:
.text._Z4testPfS_S_i:
[----:B------:R-:W-:Y:S01]  /*0000*/  LDC R1, c[0x0][0x37c] ;  /* 0x0000df00ff017b82 */ /* 0x000fe20000000800 */
[----:B------:R-:W0:Y:S01]  /*0010*/  S2R R9, SR_CTAID.X ;  /* 0x0000000000097919 */ /* 0x000e220000002500 */
[----:B------:R-:W0:Y:S02]  /*0020*/  LDCU UR4, c[0x0][0x398] ;  /* 0x00007300ff0477ac */ /* 0x000e240008000800 */
[----:B0-----:R-:W-:-:S13]  /*0030*/  ISETP.GE.U32.AND P0, PT, R9, UR4, PT ;  /* 0x0000000409007c0c */ /* 0x001fda000bf06070 */
[----:B------:R-:W-:Y:S05]  /*0040*/  @P0 EXIT ;  /* 0x000000000000094d */ /* 0x000fea0003800000 */
[----:B------:R-:W0:Y:S01]  /*0050*/  LDC.64 R2, c[0x0][0x380] ;  /* 0x0000e000ff027b82 */ /* 0x000e220000000a00 */
[----:B------:R-:W1:Y:S07]  /*0060*/  LDCU.64 UR4, c[0x0][0x358] ;  /* 0x00006b00ff0477ac */ /* 0x000e6e0008000a00 */
[----:B------:R-:W2:Y:S08]  /*0070*/  LDC.64 R4, c[0x0][0x388] ;  /* 0x0000e200ff047b82 */ /* 0x000eb00000000a00 */
[----:B------:R-:W3:Y:S01]  /*0080*/  LDC.64 R6, c[0x0][0x390] ;  /* 0x0000e400ff067b82 */ /* 0x000ee20000000a00 */
[----:B0-----:R-:W-:-:S06]  /*0090*/  IMAD.WIDE.U32 R2, R9, 0x4, R2 ;  /* 0x0000000409027825 */ /* 0x001fcc00078e0002 */
[----:B-1----:R-:W4:Y:S01]  /*00a0*/  LDG.E R2, desc[UR4][R2.64] ;  /* 0x0000000402027981 */ /* 0x002f22000c1e1900 */
[----:B--2---:R-:W-:-:S06]  /*00b0*/  IMAD.WIDE.U32 R4, R9, 0x4, R4 ;  /* 0x0000000409047825 */ /* 0x004fcc00078e0004 */
[----:B------:R-:W4:Y:S01]  /*00c0*/  LDG.E R5, desc[UR4][R4.64] ;  /* 0x0000000404057981 */ /* 0x000f22000c1e1900 */
[----:B---3--:R-:W-:-:S04]  /*00d0*/  IMAD.WIDE.U32 R6, R9, 0x4, R6 ;  /* 0x0000000409067825 */ /* 0x008fc800078e0006 */
[----:B----4-:R-:W-:-:S05]  /*00e0*/  FMUL R9, R2, R5 ;  /* 0x0000000502097220 */ /* 0x010fca0000400000 */
[----:B------:R-:W-:Y:S01]  /*00f0*/  STG.E desc[UR4][R6.64], R9 ;  /* 0x0000000906007986 */ /* 0x000fe2000c101904 */
[----:B------:R-:W-:Y:S05]  /*0100*/  EXIT ;  /* 0x000000000000794d */ /* 0x000fea0003800000 */
.L_x_0:
[----:B------:R-:W-:-:S00]  /*0110*/  BRA `(.L_x_0) ;  /* 0xfffffffc00fc7947 */ /* 0x000fc0000383ffff */
[----:B------:R-:W-:-:S00]  /*0120*/  NOP ;  /* 0x0000000000007918 */ /* 0x000fc00000000000 */
        /* <DEDUP_REMOVED lines=13> */
.L_x_1:


//--------------------- .nv.shared.reserved.0     --------------------------
	.section	.nv.shared.reserved.0,"aw",@nobits
	.weak		__nv_reservedSMEM_offset_0_alias
	.size		__nv_reservedSMEM_offset_0_alias, 0, 64
	.other		__nv_reservedSMEM_offset_0_alias,@"STO_CUDA_RESERVED_SHARED STV_DEFAULT"
__nv_reservedSMEM_offset_0_alias:
	.zero		0
	.zero		64


//--------------------- .nv.constant0._Z4testPfS_S_i --------------------------
	.section	.nv.constant0._Z4testPfS_S_i,"a",@progbits
	.sectionflags	@""
	.align	4
.nv.constant0._Z4testPfS_S_i:
	.zero		924


//--------------------- SYMBOLS --------------------------

	.type		.nv.reservedSmem.offset0,@object
	.size		.nv.reservedSmem.offset0,0x4
